//
// Generated by NVIDIA NVVM Compiler
//
// Compiler Build ID: CL-36424714
// Cuda compilation tools, release 13.0, V13.0.88
// Based on NVVM 20.0.0
//

.version 9.0
.target sm_100
.address_size 64

	// .globl	_Z18what_is_my_id_2d_APjS_S_S_S_S_S_S_S_S_S_

.visible .entry _Z18what_is_my_id_2d_APjS_S_S_S_S_S_S_S_S_S_(
	.param .u64 .ptr .align 1 _Z18what_is_my_id_2d_APjS_S_S_S_S_S_S_S_S_S__param_0,
	.param .u64 .ptr .align 1 _Z18what_is_my_id_2d_APjS_S_S_S_S_S_S_S_S_S__param_1,
	.param .u64 .ptr .align 1 _Z18what_is_my_id_2d_APjS_S_S_S_S_S_S_S_S_S__param_2,
	.param .u64 .ptr .align 1 _Z18what_is_my_id_2d_APjS_S_S_S_S_S_S_S_S_S__param_3,
	.param .u64 .ptr .align 1 _Z18what_is_my_id_2d_APjS_S_S_S_S_S_S_S_S_S__param_4,
	.param .u64 .ptr .align 1 _Z18what_is_my_id_2d_APjS_S_S_S_S_S_S_S_S_S__param_5,
	.param .u64 .ptr .align 1 _Z18what_is_my_id_2d_APjS_S_S_S_S_S_S_S_S_S__param_6,
	.param .u64 .ptr .align 1 _Z18what_is_my_id_2d_APjS_S_S_S_S_S_S_S_S_S__param_7,
	.param .u64 .ptr .align 1 _Z18what_is_my_id_2d_APjS_S_S_S_S_S_S_S_S_S__param_8,
	.param .u64 .ptr .align 1 _Z18what_is_my_id_2d_APjS_S_S_S_S_S_S_S_S_S__param_9,
	.param .u64 .ptr .align 1 _Z18what_is_my_id_2d_APjS_S_S_S_S_S_S_S_S_S__param_10
)
{
	.reg .b32 	%r<13>;
	.reg .b64 	%rd<35>;

	ld.param.u64 	%rd1, [_Z18what_is_my_id_2d_APjS_S_S_S_S_S_S_S_S_S__param_0];
	ld.param.u64 	%rd2, [_Z18what_is_my_id_2d_APjS_S_S_S_S_S_S_S_S_S__param_1];
	ld.param.u64 	%rd3, [_Z18what_is_my_id_2d_APjS_S_S_S_S_S_S_S_S_S__param_2];
	ld.param.u64 	%rd4, [_Z18what_is_my_id_2d_APjS_S_S_S_S_S_S_S_S_S__param_3];
	ld.param.u64 	%rd5, [_Z18what_is_my_id_2d_APjS_S_S_S_S_S_S_S_S_S__param_4];
	ld.param.u64 	%rd6, [_Z18what_is_my_id_2d_APjS_S_S_S_S_S_S_S_S_S__param_5];
	ld.param.u64 	%rd7, [_Z18what_is_my_id_2d_APjS_S_S_S_S_S_S_S_S_S__param_6];
	ld.param.u64 	%rd8, [_Z18what_is_my_id_2d_APjS_S_S_S_S_S_S_S_S_S__param_7];
	ld.param.u64 	%rd9, [_Z18what_is_my_id_2d_APjS_S_S_S_S_S_S_S_S_S__param_8];
	ld.param.u64 	%rd10, [_Z18what_is_my_id_2d_APjS_S_S_S_S_S_S_S_S_S__param_9];
	ld.param.u64 	%rd11, [_Z18what_is_my_id_2d_APjS_S_S_S_S_S_S_S_S_S__param_10];
	cvta.to.global.u64 	%rd12, %rd11;
	cvta.to.global.u64 	%rd13, %rd10;
	cvta.to.global.u64 	%rd14, %rd9;
	cvta.to.global.u64 	%rd15, %rd8;
	cvta.to.global.u64 	%rd16, %rd7;
	cvta.to.global.u64 	%rd17, %rd6;
	cvta.to.global.u64 	%rd18, %rd5;
	cvta.to.global.u64 	%rd19, %rd4;
	cvta.to.global.u64 	%rd20, %rd3;
	cvta.to.global.u64 	%rd21, %rd2;
	cvta.to.global.u64 	%rd22, %rd1;
	mov.u32 	%r1, %ctaid.x;
	mov.u32 	%r2, %ntid.x;
	mov.u32 	%r3, %tid.x;
	mad.lo.s32 	%r4, %r1, %r2, %r3;
	mov.u32 	%r5, %ctaid.y;
	mov.u32 	%r6, %ntid.y;
	mov.u32 	%r7, %tid.y;
	mad.lo.s32 	%r8, %r5, %r6, %r7;
	mov.u32 	%r9, %nctaid.x;
	mul.lo.s32 	%r10, %r9, %r2;
	mad.lo.s32 	%r11, %r10, %r8, %r4;
	mul.wide.u32 	%rd23, %r11, 4;
	add.s64 	%rd24, %rd22, %rd23;
	st.global.u32 	[%rd24], %r1;
	add.s64 	%rd25, %rd21, %rd23;
	st.global.u32 	[%rd25], %r5;
	add.s64 	%rd26, %rd20, %rd23;
	st.global.u32 	[%rd26], %r3;
	add.s64 	%rd27, %rd19, %rd23;
	st.global.u32 	[%rd27], %r7;
	add.s64 	%rd28, %rd18, %rd23;
	st.global.u32 	[%rd28], %r11;
	add.s64 	%rd29, %rd17, %rd23;
	st.global.u32 	[%rd29], %r4;
	add.s64 	%rd30, %rd16, %rd23;
	st.global.u32 	[%rd30], %r8;
	add.s64 	%rd31, %rd15, %rd23;
	st.global.u32 	[%rd31], %r9;
	add.s64 	%rd32, %rd14, %rd23;
	st.global.u32 	[%rd32], %r2;
	mov.u32 	%r12, %nctaid.y;
	add.s64 	%rd33, %rd13, %rd23;
	st.global.u32 	[%rd33], %r12;
	add.s64 	%rd34, %rd12, %rd23;
	st.global.u32 	[%rd34], %r6;
	ret;

}


// ===== COMPILED SASS (sm_100) =====

	.target	sm_100

	.elftype	@"ET_EXEC"


//--------------------- .note.nv.tkinfo           --------------------------
	.section	.note.nv.tkinfo,"",@"SHT_NOTE"
	.sectionflags	@"SHF_NOTE_NV_TKINFO"
	.tkinfo
        /*0018*/ 	.word	0x00000002
        /*0030*/ 	.string	""
        /*0030*/ 	.string	"ptxas"
        /*0030*/ 	.string	"Cuda compilation tools, release 13.0, V13.0.88"
        /*0030*/ 	.string	"Build cuda_13.0.r13.0/compiler.36424714_0"
        /*0030*/ 	.string	"-arch sm_100 -m 64 "



//--------------------- .note.nv.cuinfo           --------------------------
	.section	.note.nv.cuinfo,"",@"SHT_NOTE"
	.sectionflags	@"SHF_NOTE_NV_CUINFO"
        /*0018*/ 	.short	0x0002
        /*001a*/ 	.short	0x0064
        /*001c*/ 	.short	0x0082
	.zero		2


//--------------------- .nv.info                  --------------------------
	.section	.nv.info,"",@"SHT_CUDA_INFO"
	.align	4


	//----- nvinfo : EIATTR_REGCOUNT
	.align		4
        /*0000*/ 	.byte	0x04, 0x2f
        /*0002*/ 	.short	(.L_1 - .L_0)
	.align		4
.L_0:
        /*0004*/ 	.word	index@(_Z18what_is_my_id_2d_APjS_S_S_S_S_S_S_S_S_S_)
        /*0008*/ 	.word	0x00000020


	//----- nvinfo : EIATTR_FRAME_SIZE
	.align		4
.L_1:
        /*000c*/ 	.byte	0x04, 0x11
        /*000e*/ 	.short	(.L_3 - .L_2)
	.align		4
.L_2:
        /*0010*/ 	.word	index@(_Z18what_is_my_id_2d_APjS_S_S_S_S_S_S_S_S_S_)
        /*0014*/ 	.word	0x00000000


	//----- nvinfo : EIATTR_MIN_STACK_SIZE
	.align		4
.L_3:
        /*0018*/ 	.byte	0x04, 0x12
        /*001a*/ 	.short	(.L_5 - .L_4)
	.align		4
.L_4:
        /*001c*/ 	.word	index@(_Z18what_is_my_id_2d_APjS_S_S_S_S_S_S_S_S_S_)
        /*0020*/ 	.word	0x00000000
.L_5:


//--------------------- .nv.compat                --------------------------
	.section	.nv.compat,"",@"SHT_CUDA_COMPAT_INFO"
	.align	4
        /*0000*/ 	.byte	0x02, 0x09, 0x00, 0x00, 0x02, 0x02, 0x01, 0x00, 0x02, 0x05, 0x05, 0x00, 0x03, 0x07, 0x01, 0x01
        /*0010*/ 	.byte	0x02, 0x03, 0x00, 0x00, 0x02, 0x06, 0x01, 0x00, 0x04, 0x0b, 0x08, 0x00, 0x09, 0x00, 0x00, 0x00
        /*0020*/ 	.byte	0x00, 0x00, 0x00, 0x00


//--------------------- .nv.info._Z18what_is_my_id_2d_APjS_S_S_S_S_S_S_S_S_S_ --------------------------
	.section	.nv.info._Z18what_is_my_id_2d_APjS_S_S_S_S_S_S_S_S_S_,"",@"SHT_CUDA_INFO"
	.sectionflags	@""
	.align	4


	//----- nvinfo : EIATTR_CUDA_API_VERSION
	.align		4
        /*0000*/ 	.byte	0x04, 0x37
        /*0002*/ 	.short	(.L_7 - .L_6)
.L_6:
        /*0004*/ 	.word	0x00000082


	//----- nvinfo : EIATTR_KPARAM_INFO
	.align		4
.L_7:
        /*0008*/ 	.byte	0x04, 0x17
        /*000a*/ 	.short	(.L_9 - .L_8)
.L_8:
        /*000c*/ 	.word	0x00000000
        /*0010*/ 	.short	0x000a
        /*0012*/ 	.short	0x0050
        /*0014*/ 	.byte	0x00, 0xf5, 0x21, 0x00


	//----- nvinfo : EIATTR_KPARAM_INFO
	.align		4
.L_9:
        /*0018*/ 	.byte	0x04, 0x17
        /*001a*/ 	.short	(.L_11 - .L_10)
.L_10:
        /*001c*/ 	.word	0x00000000
        /*0020*/ 	.short	0x0009
        /*0022*/ 	.short	0x0048
        /*0024*/ 	.byte	0x00, 0xf5, 0x21, 0x00


	//----- nvinfo : EIATTR_KPARAM_INFO
	.align		4
.L_11:
        /*0028*/ 	.byte	0x04, 0x17
        /*002a*/ 	.short	(.L_13 - .L_12)
.L_12:
        /*002c*/ 	.word	0x00000000
        /*0030*/ 	.short	0x0008
        /*0032*/ 	.short	0x0040
        /*0034*/ 	.byte	0x00, 0xf5, 0x21, 0x00


	//----- nvinfo : EIATTR_KPARAM_INFO
	.align		4
.L_13:
        /*0038*/ 	.byte	0x04, 0x17
        /*003a*/ 	.short	(.L_15 - .L_14)
.L_14:
        /*003c*/ 	.word	0x00000000
        /*0040*/ 	.short	0x0007
        /*0042*/ 	.short	0x0038
        /*0044*/ 	.byte	0x00, 0xf5, 0x21, 0x00


	//----- nvinfo : EIATTR_KPARAM_INFO
	.align		4
.L_15:
        /*0048*/ 	.byte	0x04, 0x17
        /*004a*/ 	.short	(.L_17 - .L_16)
.L_16:
        /*004c*/ 	.word	0x00000000
        /*0050*/ 	.short	0x0006
        /*0052*/ 	.short	0x0030
        /*0054*/ 	.byte	0x00, 0xf5, 0x21, 0x00


	//----- nvinfo : EIATTR_KPARAM_INFO
	.align		4
.L_17:
        /*0058*/ 	.byte	0x04, 0x17
        /*005a*/ 	.short	(.L_19 - .L_18)
.L_18:
        /*005c*/ 	.word	0x00000000
        /*0060*/ 	.short	0x0005
        /*0062*/ 	.short	0x0028
        /*0064*/ 	.byte	0x00, 0xf5, 0x21, 0x00


	//----- nvinfo : EIATTR_KPARAM_INFO
	.align		4
.L_19:
        /*0068*/ 	.byte	0x04, 0x17
        /*006a*/ 	.short	(.L_21 - .L_20)
.L_20:
        /*006c*/ 	.word	0x00000000
        /*0070*/ 	.short	0x0004
        /*0072*/ 	.short	0x0020
        /*0074*/ 	.byte	0x00, 0xf5, 0x21, 0x00


	//----- nvinfo : EIATTR_KPARAM_INFO
	.align		4
.L_21:
        /*0078*/ 	.byte	0x04, 0x17
        /*007a*/ 	.short	(.L_23 - .L_22)
.L_22:
        /*007c*/ 	.word	0x00000000
        /*0080*/ 	.short	0x0003
        /*0082*/ 	.short	0x0018
        /*0084*/ 	.byte	0x00, 0xf5, 0x21, 0x00


	//----- nvinfo : EIATTR_KPARAM_INFO
	.align		4
.L_23:
        /*0088*/ 	.byte	0x04, 0x17
        /*008a*/ 	.short	(.L_25 - .L_24)
.L_24:
        /*008c*/ 	.word	0x00000000
        /*0090*/ 	.short	0x0002
        /*0092*/ 	.short	0x0010
        /*0094*/ 	.byte	0x00, 0xf5, 0x21, 0x00


	//----- nvinfo : EIATTR_KPARAM_INFO
	.align		4
.L_25:
        /*0098*/ 	.byte	0x04, 0x17
        /*009a*/ 	.short	(.L_27 - .L_26)
.L_26:
        /*009c*/ 	.word	0x00000000
        /*00a0*/ 	.short	0x0001
        /*00a2*/ 	.short	0x0008
        /*00a4*/ 	.byte	0x00, 0xf5, 0x21, 0x00


	//----- nvinfo : EIATTR_KPARAM_INFO
	.align		4
.L_27:
        /*00a8*/ 	.byte	0x04, 0x17
        /*00aa*/ 	.short	(.L_29 - .L_28)
.L_28:
        /*00ac*/ 	.word	0x00000000
        /*00b0*/ 	.short	0x0000
        /*00b2*/ 	.short	0x0000
        /*00b4*/ 	.byte	0x00, 0xf5, 0x21, 0x00


	//----- nvinfo : EIATTR_SPARSE_MMA_MASK
	.align		4
.L_29:
        /*00b8*/ 	.byte	0x03, 0x50
        /*00ba*/ 	.short	0x0000


	//----- nvinfo : EIATTR_MAXREG_COUNT
	.align		4
        /*00bc*/ 	.byte	0x03, 0x1b
        /*00be*/ 	.short	0x00ff


	//----- nvinfo : EIATTR_MERCURY_ISA_VERSION
	.align		4
        /*00c0*/ 	.byte	0x03, 0x5f
        /*00c2*/ 	.short	0x0101


	//----- nvinfo : EIATTR_VRC_CTA_INIT_COUNT
	.align		4
        /*00c4*/ 	.byte	0x02, 0x4a
	.zero		1
	.zero		1


	//----- nvinfo : EIATTR_EXIT_INSTR_OFFSETS
	.align		4
        /*00c8*/ 	.byte	0x04, 0x1c
        /*00ca*/ 	.short	(.L_31 - .L_30)


	//   ....[0]....
.L_30:
        /*00cc*/ 	.word	0x000002f0


	//----- nvinfo : EIATTR_CBANK_PARAM_SIZE
	.align		4
.L_31:
        /*00d0*/ 	.byte	0x03, 0x19
        /*00d2*/ 	.short	0x0058


	//----- nvinfo : EIATTR_PARAM_CBANK
	.align		4
        /*00d4*/ 	.byte	0x04, 0x0a
        /*00d6*/ 	.short	(.L_33 - .L_32)
	.align		4
.L_32:
        /*00d8*/ 	.word	index@(.nv.constant0._Z18what_is_my_id_2d_APjS_S_S_S_S_S_S_S_S_S_)
        /*00dc*/ 	.short	0x0380
        /*00de*/ 	.short	0x0058


	//----- nvinfo : EIATTR_SW_WAR
	.align		4
.L_33:
        /*00e0*/ 	.byte	0x04, 0x36
        /*00e2*/ 	.short	(.L_35 - .L_34)
.L_34:
        /*00e4*/ 	.word	0x00000008
.L_35:


//--------------------- .nv.callgraph             --------------------------
	.section	.nv.callgraph,"",@"SHT_CUDA_CALLGRAPH"
	.align	4
	.sectionentsize	8
	.align		4
        /*0000*/ 	.word	0x00000000
	.align		4
        /*0004*/ 	.word	0xffffffff
	.align		4
        /*0008*/ 	.word	0x00000000
	.align		4
        /*000c*/ 	.word	0xfffffffe
	.align		4
        /*0010*/ 	.word	0x00000000
	.align		4
        /*0014*/ 	.word	0xfffffffd
	.align		4
        /*0018*/ 	.word	0x00000000
	.align		4
        /*001c*/ 	.word	0xfffffffc


//--------------------- .text._Z18what_is_my_id_2d_APjS_S_S_S_S_S_S_S_S_S_ --------------------------
	.section	.text._Z18what_is_my_id_2d_APjS_S_S_S_S_S_S_S_S_S_,"ax",@progbits
	.align	128
        .global         _Z18what_is_my_id_2d_APjS_S_S_S_S_S_S_S_S_S_
        .type           _Z18what_is_my_id_2d_APjS_S_S_S_S_S_S_S_S_S_,@function
        .size           _Z18what_is_my_id_2d_APjS_S_S_S_S_S_S_S_S_S_,(.L_x_1 - _Z18what_is_my_id_2d_APjS_S_S_S_S_S_S_S_S_S_)
        .other          _Z18what_is_my_id_2d_APjS_S_S_S_S_S_S_S_S_S_,@"STO_CUDA_ENTRY STV_DEFAULT"
_Z18what_is_my_id_2d_APjS_S_S_S_S_S_S_S_S_S_:
.text._Z18what_is_my_id_2d_APjS_S_S_S_S_S_S_S_S_S_:
[----:B------:R-:W-:Y:S01]  /*0000*/  LDC R1, c[0x0][0x37c] ;  /* 0x0000df00ff017b82 */ /* 0x000fe20000000800 */
[----:B------:R-:W0:Y:S07]  /*0010*/  S2R R25, SR_CTAID.X ;  /* 0x0000000000197919 */ /* 0x000e2e0000002500 */
[----:B------:R-:W0:Y:S01]  /*0020*/  LDC R3, c[0x0][0x360] ;  /* 0x0000d800ff037b82 */ /* 0x000e220000000800 */
[----:B------:R-:W1:Y:S01]  /*0030*/  LDCU.64 UR4, c[0x0][0x358] ;  /* 0x00006b00ff0477ac */ /* 0x000e620008000a00 */
[----:B------:R-:W0:Y:S01]  /*0040*/  S2R R2, SR_TID.X ;  /* 0x0000000000027919 */ /* 0x000e220000002100 */
[----:B------:R-:W2:Y:S05]  /*0050*/  S2R R17, SR_CTAID.Y ;  /* 0x0000000000117919 */ /* 0x000eaa0000002600 */
[----:B------:R-:W2:Y:S01]  /*0060*/  LDC R0, c[0x0][0x364] ;  /* 0x0000d900ff007b82 */ /* 0x000ea20000000800 */
[----:B------:R-:W2:Y:S07]  /*0070*/  S2R R7, SR_TID.Y ;  /* 0x0000000000077919 */ /* 0x000eae0000002200 */
[----:B------:R-:W3:Y:S08]  /*0080*/  LDC R4, c[0x0][0x370] ;  /* 0x0000dc00ff047b82 */ /* 0x000ef00000000800 */
[----:B------:R-:W4:Y:S08]  /*0090*/  LDC.64 R26, c[0x0][0x380] ;  /* 0x0000e000ff1a7b82 */ /* 0x000f300000000a00 */
[----:B------:R-:W5:Y:S01]  /*00a0*/  LDC.64 R14, c[0x0][0x388] ;  /* 0x0000e200ff0e7b82 */ /* 0x000f620000000a00 */
[----:B0-----:R-:W-:-:S07]  /*00b0*/  IMAD R24, R25, R3, R2 ;  /* 0x0000000319187224 */ /* 0x001fce00078e0202 */
[----:B------:R-:W0:Y:S01]  /*00c0*/  LDC.64 R12, c[0x0][0x390] ;  /* 0x0000e400ff0c7b82 */ /* 0x000e220000000a00 */
[----:B---3--:R-:W-:Y:S02]  /*00d0*/  IMAD R6, R3, R4, RZ ;  /* 0x0000000403067224 */ /* 0x008fe400078e02ff */
[----:B--2---:R-:W-:-:S04]  /*00e0*/  IMAD R5, R17, R0, R7 ;  /* 0x0000000011057224 */ /* 0x004fc800078e0207 */
[----:B------:R-:W-:Y:S01]  /*00f0*/  IMAD R6, R5, R6, R24 ;  /* 0x0000000605067224 */ /* 0x000fe200078e0218 */
[----:B------:R-:W2:Y:S03]  /*0100*/  LDC.64 R22, c[0x0][0x398] ;  /* 0x0000e600ff167b82 */ /* 0x000ea60000000a00 */
[----:B----4-:R-:W-:-:S04]  /*0110*/  IMAD.WIDE.U32 R26, R6, 0x4, R26 ;  /* 0x00000004061a7825 */ /* 0x010fc800078e001a */
[C---:B-----5:R-:W-:Y:S01]  /*0120*/  IMAD.WIDE.U32 R28, R6.reuse, 0x4, R14 ;  /* 0x00000004061c7825 */ /* 0x060fe200078e000e */
[----:B-1----:R-:W-:Y:S01]  /*0130*/  STG.E desc[UR4][R26.64], R25 ;  /* 0x000000191a007986 */ /* 0x002fe2000c101904 */
[----:B------:R-:W1:Y:S03]  /*0140*/  LDC.64 R8, c[0x0][0x3a0] ;  /* 0x0000e800ff087b82 */ /* 0x000e660000000a00 */
[----:B------:R-:W-:Y:S01]  /*0150*/  STG.E desc[UR4][R28.64], R17 ;  /* 0x000000111c007986 */ /* 0x000fe2000c101904 */
[----:B0-----:R-:W-:-:S04]  /*0160*/  IMAD.WIDE.U32 R12, R6, 0x4, R12 ;  /* 0x00000004060c7825 */ /* 0x001fc800078e000c */
[----:B------:R-:W0:Y:S01]  /*0170*/  LDC.64 R10, c[0x0][0x3a8] ;  /* 0x0000ea00ff0a7b82 */ /* 0x000e220000000a00 */
[----:B------:R3:W-:Y:S01]  /*0180*/  STG.E desc[UR4][R12.64], R2 ;  /* 0x000000020c007986 */ /* 0x0007e2000c101904 */
[----:B--2---:R-:W-:-:S06]  /*0190*/  IMAD.WIDE.U32 R22, R6, 0x4, R22 ;  /* 0x0000000406167825 */ /* 0x004fcc00078e0016 */
[----:B------:R-:W2:Y:S01]  /*01a0*/  LDC.64 R14, c[0x0][0x3b8] ;  /* 0x0000ee00ff0e7b82 */ /* 0x000ea20000000a00 */
[----:B------:R-:W-:Y:S07]  /*01b0*/  STG.E desc[UR4][R22.64], R7 ;  /* 0x0000000716007986 */ /* 0x000fee000c101904 */
[----:B---3--:R-:W3:Y:S01]  /*01c0*/  LDC.64 R12, c[0x0][0x3b0] ;  /* 0x0000ec00ff0c7b82 */ /* 0x008ee20000000a00 */
[----:B-1----:R-:W-:-:S05]  /*01d0*/  IMAD.WIDE.U32 R8, R6, 0x4, R8 ;  /* 0x0000000406087825 */ /* 0x002fca00078e0008 */
[----:B------:R-:W-:Y:S02]  /*01e0*/  STG.E desc[UR4][R8.64], R6 ;  /* 0x0000000608007986 */ /* 0x000fe4000c101904 */
[----:B------:R-:W1:Y:S01]  /*01f0*/  LDC.64 R16, c[0x0][0x3c0] ;  /* 0x0000f000ff107b82 */ /* 0x000e620000000a00 */
[----:B0-----:R-:W-:-:S05]  /*0200*/  IMAD.WIDE.U32 R10, R6, 0x4, R10 ;  /* 0x00000004060a7825 */ /* 0x001fca00078e000a */
[----:B------:R-:W-:Y:S02]  /*0210*/  STG.E desc[UR4][R10.64], R24 ;  /* 0x000000180a007986 */ /* 0x000fe4000c101904 */
[----:B------:R-:W0:Y:S01]  /*0220*/  LDC.64 R18, c[0x0][0x3c8] ;  /* 0x0000f200ff127b82 */ /* 0x000e220000000a00 */
[----:B--2---:R-:W-:-:S07]  /*0230*/  IMAD.WIDE.U32 R14, R6, 0x4, R14 ;  /* 0x00000004060e7825 */ /* 0x004fce00078e000e */
[----:B------:R-:W2:Y:S01]  /*0240*/  LDC.64 R20, c[0x0][0x3d0] ;  /* 0x0000f400ff147b82 */ /* 0x000ea20000000a00 */
[----:B---3--:R-:W-:-:S05]  /*0250*/  IMAD.WIDE.U32 R12, R6, 0x4, R12 ;  /* 0x00000004060c7825 */ /* 0x008fca00078e000c */
[----:B------:R-:W-:Y:S02]  /*0260*/  STG.E desc[UR4][R12.64], R5 ;  /* 0x000000050c007986 */ /* 0x000fe4000c101904 */
[----:B------:R-:W3:Y:S01]  /*0270*/  LDC R2, c[0x0][0x374] ;  /* 0x0000dd00ff027b82 */ /* 0x000ee20000000800 */
[C---:B-1----:R-:W-:Y:S01]  /*0280*/  IMAD.WIDE.U32 R16, R6.reuse, 0x4, R16 ;  /* 0x0000000406107825 */ /* 0x042fe200078e0010 */
[----:B------:R-:W-:Y:S04]  /*0290*/  STG.E desc[UR4][R14.64], R4 ;  /* 0x000000040e007986 */ /* 0x000fe8000c101904 */
[----:B------:R-:W-:Y:S01]  /*02a0*/  STG.E desc[UR4][R16.64], R3 ;  /* 0x0000000310007986 */ /* 0x000fe2000c101904 */
[----:B0-----:R-:W-:-:S04]  /*02b0*/  IMAD.WIDE.U32 R18, R6, 0x4, R18 ;  /* 0x0000000406127825 */ /* 0x001fc800078e0012 */
[----:B--2---:R-:W-:Y:S01]  /*02c0*/  IMAD.WIDE.U32 R20, R6, 0x4, R20 ;  /* 0x0000000406147825 */ /* 0x004fe200078e0014 */
[----:B---3--:R-:W-:Y:S04]  /*02d0*/  STG.E desc[UR4][R18.64], R2 ;  /* 0x0000000212007986 */ /* 0x008fe8000c101904 */
[----:B------:R-:W-:Y:S01]  /*02e0*/  STG.E desc[UR4][R20.64], R0 ;  /* 0x0000000014007986 */ /* 0x000fe2000c101904 */
[----:B------:R-:W-:Y:S05]  /*02f0*/  EXIT ;  /* 0x000000000000794d */ /* 0x000fea0003800000 */
.L_x_0:
[----:B------:R-:W-:-:S00]  /*0300*/  BRA `(.L_x_0) ;  /* 0xfffffffc00fc7947 */ /* 0x000fc0000383ffff */
[----:B------:R-:W-:-:S00]  /*0310*/  NOP ;  /* 0x0000000000007918 */ /* 0x000fc00000000000 */
        /* <DEDUP_REMOVED lines=14> */
.L_x_1:


//--------------------- .nv.shared.reserved.0     --------------------------
	.section	.nv.shared.reserved.0,"aw",@nobits
	.weak		__nv_reservedSMEM_offset_0_alias
	.size		__nv_reservedSMEM_offset_0_alias, 0, 64
	.other		__nv_reservedSMEM_offset_0_alias,@"STO_CUDA_RESERVED_SHARED STV_DEFAULT"
__nv_reservedSMEM_offset_0_alias:
	.zero		0
	.zero		64


//--------------------- .nv.constant0._Z18what_is_my_id_2d_APjS_S_S_S_S_S_S_S_S_S_ --------------------------
	.section	.nv.constant0._Z18what_is_my_id_2d_APjS_S_S_S_S_S_S_S_S_S_,"a",@progbits
	.sectionflags	@""
	.align	4
.nv.constant0._Z18what_is_my_id_2d_APjS_S_S_S_S_S_S_S_S_S_:
	.zero		984


//--------------------- SYMBOLS --------------------------

	.type		.nv.reservedSmem.offset0,@object
	.size		.nv.reservedSmem.offset0,0x4
